//
// Generated by NVIDIA NVVM Compiler
//
// Compiler Build ID: CL-36424714
// Cuda compilation tools, release 13.0, V13.0.88
// Based on NVVM 20.0.0
//

.version 9.0
.target sm_100
.address_size 64

	// .globl	_Z10helloWorldv
.extern .func  (.param .b32 func_retval0) vprintf
(
	.param .b64 vprintf_param_0,
	.param .b64 vprintf_param_1
)
;
.global .align 1 .b8 $str[13] = {72, 101, 108, 108, 111, 32, 87, 111, 114, 108, 100, 10};

.visible .entry _Z10helloWorldv()
{
	.reg .b32 	%r<3>;
	.reg .b64 	%rd<3>;

	mov.u64 	%rd1, $str;
	cvta.global.u64 	%rd2, %rd1;
	{ // callseq 0, 0
	.param .b64 param0;
	st.param.b64 	[param0], %rd2;
	.param .b64 param1;
	st.param.b64 	[param1], 0;
	.param .b32 retval0;
	call.uni (retval0), 
	vprintf, 
	(
	param0, 
	param1
	);
	ld.param.b32 	%r1, [retval0];
	} // callseq 0
	ret;

}


// ===== COMPILED SASS (sm_100) =====

	.target	sm_100

	.elftype	@"ET_EXEC"


//--------------------- .note.nv.tkinfo           --------------------------
	.section	.note.nv.tkinfo,"",@"SHT_NOTE"
	.sectionflags	@"SHF_NOTE_NV_TKINFO"
	.tkinfo
        /*0018*/ 	.word	0x00000002
        /*0030*/ 	.string	""
        /*0030*/ 	.string	"ptxas"
        /*0030*/ 	.string	"Cuda compilation tools, release 13.0, V13.0.88"
        /*0030*/ 	.string	"Build cuda_13.0.r13.0/compiler.36424714_0"
        /*0030*/ 	.string	"-arch sm_100 -m 64 "



//--------------------- .note.nv.cuinfo           --------------------------
	.section	.note.nv.cuinfo,"",@"SHT_NOTE"
	.sectionflags	@"SHF_NOTE_NV_CUINFO"
        /*0018*/ 	.short	0x0002
        /*001a*/ 	.short	0x0064
        /*001c*/ 	.short	0x0082
	.zero		2


//--------------------- .nv.info                  --------------------------
	.section	.nv.info,"",@"SHT_CUDA_INFO"
	.align	4


	//----- nvinfo : EIATTR_REGCOUNT
	.align		4
        /*0000*/ 	.byte	0x04, 0x2f
        /*0002*/ 	.short	(.L_2 - .L_1)
	.align		4
.L_1:
        /*0004*/ 	.word	index@(_Z10helloWorldv)
        /*0008*/ 	.word	0x00000018


	//----- nvinfo : EIATTR_FRAME_SIZE
	.align		4
.L_2:
        /*000c*/ 	.byte	0x04, 0x11
        /*000e*/ 	.short	(.L_4 - .L_3)
	.align		4
.L_3:
        /*0010*/ 	.word	index@(_Z10helloWorldv)
        /*0014*/ 	.word	0x00000000


	//----- nvinfo : EIATTR_MIN_STACK_SIZE
	.align		4
.L_4:
        /*0018*/ 	.byte	0x04, 0x12
        /*001a*/ 	.short	(.L_6 - .L_5)
	.align		4
.L_5:
        /*001c*/ 	.word	index@(_Z10helloWorldv)
        /*0020*/ 	.word	0x00000000
.L_6:


//--------------------- .nv.compat                --------------------------
	.section	.nv.compat,"",@"SHT_CUDA_COMPAT_INFO"
	.align	4
        /*0000*/ 	.byte	0x02, 0x09, 0x00, 0x00, 0x02, 0x02, 0x01, 0x00, 0x02, 0x05, 0x05, 0x00, 0x03, 0x07, 0x01, 0x01
        /*0010*/ 	.byte	0x02, 0x03, 0x00, 0x00, 0x02, 0x06, 0x01, 0x00, 0x04, 0x0b, 0x08, 0x00, 0x09, 0x00, 0x00, 0x00
        /*0020*/ 	.byte	0x00, 0x00, 0x00, 0x00


//--------------------- .nv.info._Z10helloWorldv  --------------------------
	.section	.nv.info._Z10helloWorldv,"",@"SHT_CUDA_INFO"
	.sectionflags	@""
	.align	4


	//----- nvinfo : EIATTR_CUDA_API_VERSION
	.align		4
        /*0000*/ 	.byte	0x04, 0x37
        /*0002*/ 	.short	(.L_8 - .L_7)
.L_7:
        /*0004*/ 	.word	0x00000082


	//----- nvinfo : EIATTR_SPARSE_MMA_MASK
	.align		4
.L_8:
        /*0008*/ 	.byte	0x03, 0x50
        /*000a*/ 	.short	0x0000


	//----- nvinfo : EIATTR_MAXREG_COUNT
	.align		4
        /*000c*/ 	.byte	0x03, 0x1b
        /*000e*/ 	.short	0x00ff


	//----- nvinfo : EIATTR_EXTERNS
	.align		4
        /*0010*/ 	.byte	0x04, 0x0f
        /*0012*/ 	.short	(.L_10 - .L_9)


	//   ....[0]....
	.align		4
.L_9:
        /*0014*/ 	.word	index@(vprintf)


	//----- nvinfo : EIATTR_MERCURY_ISA_VERSION
	.align		4
.L_10:
        /*0018*/ 	.byte	0x03, 0x5f
        /*001a*/ 	.short	0x0101


	//----- nvinfo : EIATTR_VRC_CTA_INIT_COUNT
	.align		4
        /*001c*/ 	.byte	0x02, 0x4a
	.zero		1
	.zero		1


	//----- nvinfo : EIATTR_SYSCALL_OFFSETS
	.align		4
        /*0020*/ 	.byte	0x04, 0x46
        /*0022*/ 	.short	(.L_12 - .L_11)


	//   ....[0]....
.L_11:
        /*0024*/ 	.word	0x00000080


	//----- nvinfo : EIATTR_EXIT_INSTR_OFFSETS
	.align		4
.L_12:
        /*0028*/ 	.byte	0x04, 0x1c
        /*002a*/ 	.short	(.L_14 - .L_13)


	//   ....[0]....
.L_13:
        /*002c*/ 	.word	0x00000090


	//----- nvinfo : EIATTR_SW_WAR
	.align		4
.L_14:
        /*0030*/ 	.byte	0x04, 0x36
        /*0032*/ 	.short	(.L_16 - .L_15)
.L_15:
        /*0034*/ 	.word	0x00000008
.L_16:


//--------------------- .nv.callgraph             --------------------------
	.section	.nv.callgraph,"",@"SHT_CUDA_CALLGRAPH"
	.align	4
	.sectionentsize	8
	.align		4
        /*0000*/ 	.word	0x00000000
	.align		4
        /*0004*/ 	.word	0xffffffff
	.align		4
        /*0008*/ 	.word	index@(_Z10helloWorldv)
	.align		4
        /*000c*/ 	.word	index@(vprintf)
	.align		4
        /*0010*/ 	.word	0x00000000
	.align		4
        /*0014*/ 	.word	0xfffffffe
	.align		4
        /*0018*/ 	.word	0x00000000
	.align		4
        /*001c*/ 	.word	0xfffffffd
	.align		4
        /*0020*/ 	.word	0x00000000
	.align		4
        /*0024*/ 	.word	0xfffffffc


//--------------------- .nv.constant4             --------------------------
	.section	.nv.constant4,"a",@progbits
	.align	8
	.align		8
.nv.constant4:
        /*0000*/ 	.dword	vprintf
	.align		8
        /*0008*/ 	.dword	$str


//--------------------- .text._Z10helloWorldv     --------------------------
	.section	.text._Z10helloWorldv,"ax",@progbits
	.align	128
        .global         _Z10helloWorldv
        .type           _Z10helloWorldv,@function
        .size           _Z10helloWorldv,(.L_x_2 - _Z10helloWorldv)
        .other          _Z10helloWorldv,@"STO_CUDA_ENTRY STV_DEFAULT"
_Z10helloWorldv:
.text._Z10helloWorldv:
[----:B------:R-:W0:Y:S01]  /*0000*/  LDC R1, c[0x0][0x37c] ;  /* 0x0000df00ff017b82 */ /* 0x000e220000000800 */
[----:B------:R-:W-:Y:S01]  /*0010*/  MOV R0, 0x0 ;  /* 0x0000000000007802 */ /* 0x000fe20000000f00 */
[----:B------:R-:W1:Y:S01]  /*0020*/  LDCU.64 UR4, c[0x4][0x8] ;  /* 0x01000100ff0477ac */ /* 0x000e620008000a00 */
[----:B------:R-:W-:-:S05]  /*0030*/  CS2R R6, SRZ ;  /* 0x0000000000067805 */ /* 0x000fca000001ff00 */
[----:B------:R2:W3:Y:S01]  /*0040*/  LDC.64 R2, c[0x4][R0] ;  /* 0x0100000000027b82 */ /* 0x0004e20000000a00 */
[----:B-1----:R-:W-:Y:S02]  /*0050*/  IMAD.U32 R4, RZ, RZ, UR4 ;  /* 0x00000004ff047e24 */ /* 0x002fe4000f8e00ff */
[----:B--2---:R-:W-:-:S07]  /*0060*/  IMAD.U32 R5, RZ, RZ, UR5 ;  /* 0x00000005ff057e24 */ /* 0x004fce000f8e00ff */
[----:B------:R-:W-:-:S07]  /*0070*/  LEPC R20, `(.L_x_0) ;  /* 0x000000001014794e */ /* 0x000fce0000000000 */
[----:B0--3--:R-:W-:Y:S05]  /*0080*/  CALL.ABS.NOINC R2 ;  /* 0x0000000002007343 */ /* 0x009fea0003c00000 */
.L_x_0:
[----:B------:R-:W-:Y:S05]  /*0090*/  EXIT ;  /* 0x000000000000794d */ /* 0x000fea0003800000 */
.L_x_1:
[----:B------:R-:W-:-:S00]  /*00a0*/  BRA `(.L_x_1) ;  /* 0xfffffffc00fc7947 */ /* 0x000fc0000383ffff */
[----:B------:R-:W-:-:S00]  /*00b0*/  NOP ;  /* 0x0000000000007918 */ /* 0x000fc00000000000 */
        /* <DEDUP_REMOVED lines=12> */
.L_x_2:


//--------------------- .nv.global.init           --------------------------
	.section	.nv.global.init,"aw",@progbits
.nv.global.init:
	.type		$str,@object
	.size		$str,(.L_0 - $str)
$str:
        /*0000*/ 	.byte	0x48, 0x65, 0x6c, 0x6c, 0x6f, 0x20, 0x57, 0x6f, 0x72, 0x6c, 0x64, 0x0a, 0x00
.L_0:


//--------------------- .nv.shared.reserved.0     --------------------------
	.section	.nv.shared.reserved.0,"aw",@nobits
	.weak		__nv_reservedSMEM_offset_0_alias
	.size		__nv_reservedSMEM_offset_0_alias, 0, 64
	.other		__nv_reservedSMEM_offset_0_alias,@"STO_CUDA_RESERVED_SHARED STV_DEFAULT"
__nv_reservedSMEM_offset_0_alias:
	.zero		0
	.zero		64


//--------------------- .nv.constant0._Z10helloWorldv --------------------------
	.section	.nv.constant0._Z10helloWorldv,"a",@progbits
	.sectionflags	@""
	.align	4
.nv.constant0._Z10helloWorldv:
	.zero		896


//--------------------- SYMBOLS --------------------------

	.type		.nv.reservedSmem.offset0,@object
	.size		.nv.reservedSmem.offset0,0x4
	.type		vprintf,@function
